//
// Generated by NVIDIA NVVM Compiler
//
// Compiler Build ID: CL-36424714
// Cuda compilation tools, release 13.0, V13.0.88
// Based on NVVM 20.0.0
//

.version 9.0
.target sm_100
.address_size 64

	// .globl	_Z15DistanciaEdicaoiiPcS_Pi

.visible .entry _Z15DistanciaEdicaoiiPcS_Pi(
	.param .u32 _Z15DistanciaEdicaoiiPcS_Pi_param_0,
	.param .u32 _Z15DistanciaEdicaoiiPcS_Pi_param_1,
	.param .u64 .ptr .align 1 _Z15DistanciaEdicaoiiPcS_Pi_param_2,
	.param .u64 .ptr .align 1 _Z15DistanciaEdicaoiiPcS_Pi_param_3,
	.param .u64 .ptr .align 1 _Z15DistanciaEdicaoiiPcS_Pi_param_4
)
{
	.reg .pred 	%p<38>;
	.reg .b16 	%rs<11>;
	.reg .b32 	%r<138>;
	.reg .b64 	%rd<82>;

	ld.param.u32 	%r49, [_Z15DistanciaEdicaoiiPcS_Pi_param_0];
	ld.param.u32 	%r50, [_Z15DistanciaEdicaoiiPcS_Pi_param_1];
	ld.param.u64 	%rd15, [_Z15DistanciaEdicaoiiPcS_Pi_param_2];
	ld.param.u64 	%rd16, [_Z15DistanciaEdicaoiiPcS_Pi_param_3];
	ld.param.u64 	%rd17, [_Z15DistanciaEdicaoiiPcS_Pi_param_4];
	cvta.to.global.u64 	%rd1, %rd16;
	cvta.to.global.u64 	%rd2, %rd17;
	add.s32 	%r1, %r50, %r49;
	mov.u32 	%r2, %tid.x;
	add.s32 	%r3, %r2, 1;
	setp.ne.s32 	%p1, %r2, 0;
	@%p1 bra 	$L__BB0_17;
	add.s32 	%r4, %r50, 1;
	mad.lo.s32 	%r51, %r49, %r50, %r49;
	add.s32 	%r5, %r51, %r4;
	setp.lt.s32 	%p2, %r5, 1;
	@%p2 bra 	$L__BB0_4;
	mov.b32 	%r125, 0;
	mov.u32 	%r126, %r125;
$L__BB0_3:
	mul.wide.s32 	%rd18, %r126, 4;
	add.s64 	%rd19, %rd2, %rd18;
	st.global.u32 	[%rd19], %r125;
	add.s32 	%r126, %r126, %r4;
	add.s32 	%r125, %r125, 1;
	setp.lt.s32 	%p3, %r126, %r5;
	@%p3 bra 	$L__BB0_3;
$L__BB0_4:
	setp.lt.s32 	%p4, %r50, 0;
	@%p4 bra 	$L__BB0_17;
	and.b32  	%r6, %r4, 15;
	setp.lt.u32 	%p5, %r50, 15;
	mov.b32 	%r128, 0;
	@%p5 bra 	$L__BB0_8;
	and.b32  	%r128, %r4, 2147483632;
	add.s64 	%rd80, %rd2, 32;
	mov.b32 	%r127, 0;
$L__BB0_7:
	.pragma "nounroll";
	st.global.u32 	[%rd80+-32], %r127;
	add.s32 	%r55, %r127, 1;
	st.global.u32 	[%rd80+-28], %r55;
	add.s32 	%r56, %r127, 2;
	st.global.u32 	[%rd80+-24], %r56;
	add.s32 	%r57, %r127, 3;
	st.global.u32 	[%rd80+-20], %r57;
	add.s32 	%r58, %r127, 4;
	st.global.u32 	[%rd80+-16], %r58;
	add.s32 	%r59, %r127, 5;
	st.global.u32 	[%rd80+-12], %r59;
	add.s32 	%r60, %r127, 6;
	st.global.u32 	[%rd80+-8], %r60;
	add.s32 	%r61, %r127, 7;
	st.global.u32 	[%rd80+-4], %r61;
	add.s32 	%r62, %r127, 8;
	st.global.u32 	[%rd80], %r62;
	add.s32 	%r63, %r127, 9;
	st.global.u32 	[%rd80+4], %r63;
	add.s32 	%r64, %r127, 10;
	st.global.u32 	[%rd80+8], %r64;
	add.s32 	%r65, %r127, 11;
	st.global.u32 	[%rd80+12], %r65;
	add.s32 	%r66, %r127, 12;
	st.global.u32 	[%rd80+16], %r66;
	add.s32 	%r67, %r127, 13;
	st.global.u32 	[%rd80+20], %r67;
	add.s32 	%r68, %r127, 14;
	st.global.u32 	[%rd80+24], %r68;
	add.s32 	%r69, %r127, 15;
	st.global.u32 	[%rd80+28], %r69;
	add.s64 	%rd80, %rd80, 64;
	add.s32 	%r127, %r127, 16;
	setp.ne.s32 	%p6, %r127, %r128;
	@%p6 bra 	$L__BB0_7;
$L__BB0_8:
	setp.eq.s32 	%p7, %r6, 0;
	@%p7 bra 	$L__BB0_17;
	and.b32  	%r15, %r4, 7;
	setp.lt.u32 	%p8, %r6, 8;
	@%p8 bra 	$L__BB0_11;
	mul.wide.u32 	%rd20, %r128, 4;
	add.s64 	%rd21, %rd2, %rd20;
	st.global.u32 	[%rd21], %r128;
	add.s32 	%r70, %r128, 1;
	st.global.u32 	[%rd21+4], %r70;
	add.s32 	%r71, %r128, 2;
	st.global.u32 	[%rd21+8], %r71;
	add.s32 	%r72, %r128, 3;
	st.global.u32 	[%rd21+12], %r72;
	add.s32 	%r73, %r128, 4;
	st.global.u32 	[%rd21+16], %r73;
	add.s32 	%r74, %r128, 5;
	st.global.u32 	[%rd21+20], %r74;
	add.s32 	%r75, %r128, 6;
	st.global.u32 	[%rd21+24], %r75;
	add.s32 	%r76, %r128, 7;
	st.global.u32 	[%rd21+28], %r76;
	add.s32 	%r128, %r128, 8;
$L__BB0_11:
	setp.eq.s32 	%p9, %r15, 0;
	@%p9 bra 	$L__BB0_17;
	and.b32  	%r18, %r4, 3;
	setp.lt.u32 	%p10, %r15, 4;
	@%p10 bra 	$L__BB0_14;
	mul.wide.u32 	%rd22, %r128, 4;
	add.s64 	%rd23, %rd2, %rd22;
	st.global.u32 	[%rd23], %r128;
	add.s32 	%r77, %r128, 1;
	st.global.u32 	[%rd23+4], %r77;
	add.s32 	%r78, %r128, 2;
	st.global.u32 	[%rd23+8], %r78;
	add.s32 	%r79, %r128, 3;
	st.global.u32 	[%rd23+12], %r79;
	add.s32 	%r128, %r128, 4;
$L__BB0_14:
	setp.eq.s32 	%p11, %r18, 0;
	@%p11 bra 	$L__BB0_17;
	mul.wide.u32 	%rd24, %r128, 4;
	add.s64 	%rd81, %rd2, %rd24;
	neg.s32 	%r131, %r18;
$L__BB0_16:
	.pragma "nounroll";
	st.global.u32 	[%rd81], %r128;
	add.s32 	%r128, %r128, 1;
	add.s64 	%rd81, %rd81, 4;
	add.s32 	%r131, %r131, 1;
	setp.ne.s32 	%p12, %r131, 0;
	@%p12 bra 	$L__BB0_16;
$L__BB0_17:
	bar.sync 	0;
	setp.lt.s32 	%p13, %r1, 2;
	@%p13 bra 	$L__BB0_34;
	cvt.u64.u32 	%rd9, %r2;
	cvta.to.global.u64 	%rd25, %rd15;
	add.s64 	%rd10, %rd25, %rd9;
	mad.lo.s32 	%r26, %r3, %r50, %r3;
	mad.lo.s32 	%r27, %r2, %r50, %r2;
	add.s32 	%r28, %r1, -1;
	add.s32 	%r81, %r1, -2;
	and.b32  	%r29, %r28, 3;
	setp.lt.u32 	%p14, %r81, 3;
	mov.b32 	%r134, 2;
	@%p14 bra 	$L__BB0_29;
	and.b32  	%r30, %r28, -4;
	mov.b32 	%r134, 2;
	cvt.s64.s32 	%rd28, %r26;
	cvt.s64.s32 	%rd34, %r27;
$L__BB0_20:
	sub.s32 	%r32, %r134, %r3;
	setp.lt.s32 	%p15, %r32, 1;
	setp.gt.s32 	%p16, %r32, %r50;
	or.pred  	%p17, %p15, %p16;
	@%p17 bra 	$L__BB0_22;
	ld.global.u8 	%rs1, [%rd10+1];
	cvt.u64.u32 	%rd26, %r32;
	add.s64 	%rd27, %rd1, %rd26;
	ld.global.u8 	%rs2, [%rd27];
	setp.ne.s16 	%p18, %rs1, %rs2;
	selp.u32 	%r83, 1, 0, %p18;
	cvt.s64.s32 	%rd29, %r134;
	sub.s64 	%rd30, %rd29, %rd9;
	add.s64 	%rd31, %rd30, %rd28;
	shl.b64 	%rd32, %rd31, 2;
	add.s64 	%rd33, %rd32, %rd2;
	ld.global.u32 	%r84, [%rd33+-8];
	add.s64 	%rd35, %rd30, %rd34;
	shl.b64 	%rd36, %rd35, 2;
	add.s64 	%rd37, %rd2, %rd36;
	ld.global.u32 	%r85, [%rd37+-4];
	ld.global.u32 	%r86, [%rd37+-8];
	add.s32 	%r87, %r86, %r83;
	min.s32 	%r88, %r84, %r85;
	add.s32 	%r89, %r88, 1;
	min.s32 	%r90, %r87, %r89;
	st.global.u32 	[%rd33+-4], %r90;
$L__BB0_22:
	bar.sync 	0;
	sub.s32 	%r33, %r134, %r2;
	setp.lt.s32 	%p19, %r33, 1;
	setp.gt.s32 	%p20, %r33, %r50;
	or.pred  	%p21, %p19, %p20;
	@%p21 bra 	$L__BB0_24;
	ld.global.u8 	%rs3, [%rd10+1];
	cvt.u64.u32 	%rd38, %r33;
	add.s64 	%rd39, %rd1, %rd38;
	ld.global.u8 	%rs4, [%rd39];
	setp.ne.s16 	%p22, %rs3, %rs4;
	selp.u32 	%r91, 1, 0, %p22;
	add.s32 	%r92, %r33, %r26;
	mul.wide.s32 	%rd40, %r92, 4;
	add.s64 	%rd41, %rd2, %rd40;
	ld.global.u32 	%r93, [%rd41+-4];
	add.s32 	%r94, %r33, %r27;
	mul.wide.s32 	%rd42, %r94, 4;
	add.s64 	%rd43, %rd2, %rd42;
	ld.global.u32 	%r95, [%rd43];
	ld.global.u32 	%r96, [%rd43+-4];
	add.s32 	%r97, %r96, %r91;
	min.s32 	%r98, %r93, %r95;
	add.s32 	%r99, %r98, 1;
	min.s32 	%r100, %r97, %r99;
	st.global.u32 	[%rd41], %r100;
$L__BB0_24:
	bar.sync 	0;
	add.s32 	%r34, %r134, 2;
	sub.s32 	%r35, %r34, %r3;
	setp.lt.s32 	%p23, %r35, 1;
	setp.gt.s32 	%p24, %r35, %r50;
	or.pred  	%p25, %p23, %p24;
	@%p25 bra 	$L__BB0_26;
	ld.global.u8 	%rs5, [%rd10+1];
	cvt.u64.u32 	%rd44, %r35;
	add.s64 	%rd45, %rd1, %rd44;
	ld.global.u8 	%rs6, [%rd45];
	setp.ne.s16 	%p26, %rs5, %rs6;
	selp.u32 	%r101, 1, 0, %p26;
	cvt.s64.s32 	%rd47, %r34;
	sub.s64 	%rd48, %rd47, %rd9;
	add.s64 	%rd49, %rd48, %rd28;
	shl.b64 	%rd50, %rd49, 2;
	add.s64 	%rd51, %rd50, %rd2;
	ld.global.u32 	%r102, [%rd51+-8];
	cvt.s64.s32 	%rd52, %r27;
	add.s64 	%rd53, %rd48, %rd52;
	shl.b64 	%rd54, %rd53, 2;
	add.s64 	%rd55, %rd2, %rd54;
	ld.global.u32 	%r103, [%rd55+-4];
	ld.global.u32 	%r104, [%rd55+-8];
	add.s32 	%r105, %r104, %r101;
	min.s32 	%r106, %r102, %r103;
	add.s32 	%r107, %r106, 1;
	min.s32 	%r108, %r105, %r107;
	st.global.u32 	[%rd51+-4], %r108;
$L__BB0_26:
	bar.sync 	0;
	add.s32 	%r36, %r134, 3;
	sub.s32 	%r37, %r36, %r3;
	setp.lt.s32 	%p27, %r37, 1;
	setp.gt.s32 	%p28, %r37, %r50;
	or.pred  	%p29, %p27, %p28;
	@%p29 bra 	$L__BB0_28;
	ld.global.u8 	%rs7, [%rd10+1];
	cvt.u64.u32 	%rd56, %r37;
	add.s64 	%rd57, %rd1, %rd56;
	ld.global.u8 	%rs8, [%rd57];
	setp.ne.s16 	%p30, %rs7, %rs8;
	selp.u32 	%r109, 1, 0, %p30;
	cvt.s64.s32 	%rd59, %r36;
	sub.s64 	%rd60, %rd59, %rd9;
	add.s64 	%rd61, %rd60, %rd28;
	shl.b64 	%rd62, %rd61, 2;
	add.s64 	%rd63, %rd62, %rd2;
	ld.global.u32 	%r110, [%rd63+-8];
	cvt.s64.s32 	%rd64, %r27;
	add.s64 	%rd65, %rd60, %rd64;
	shl.b64 	%rd66, %rd65, 2;
	add.s64 	%rd67, %rd2, %rd66;
	ld.global.u32 	%r111, [%rd67+-4];
	ld.global.u32 	%r112, [%rd67+-8];
	add.s32 	%r113, %r112, %r109;
	min.s32 	%r114, %r110, %r111;
	add.s32 	%r115, %r114, 1;
	min.s32 	%r116, %r113, %r115;
	st.global.u32 	[%rd63+-4], %r116;
$L__BB0_28:
	bar.sync 	0;
	add.s32 	%r134, %r134, 4;
	setp.ne.s32 	%p31, %r34, %r30;
	@%p31 bra 	$L__BB0_20;
$L__BB0_29:
	setp.eq.s32 	%p32, %r29, 0;
	@%p32 bra 	$L__BB0_34;
	neg.s32 	%r136, %r29;
	add.s64 	%rd11, %rd2, -4;
	cvt.s64.s32 	%rd68, %r27;
	sub.s64 	%rd12, %rd68, %rd9;
	sub.s32 	%r135, %r134, %r2;
	shl.b64 	%rd69, %rd9, 2;
	sub.s64 	%rd70, %rd2, %rd69;
	add.s64 	%rd13, %rd70, -4;
	cvt.s64.s32 	%rd14, %r26;
$L__BB0_31:
	.pragma "nounroll";
	add.s32 	%r45, %r135, -1;
	setp.lt.s32 	%p33, %r45, 1;
	setp.gt.s32 	%p34, %r45, %r50;
	or.pred  	%p35, %p33, %p34;
	@%p35 bra 	$L__BB0_33;
	cvt.s64.s32 	%rd71, %r134;
	add.s64 	%rd72, %rd12, %rd71;
	shl.b64 	%rd73, %rd72, 2;
	add.s64 	%rd74, %rd11, %rd73;
	add.s64 	%rd75, %rd14, %rd71;
	shl.b64 	%rd76, %rd75, 2;
	add.s64 	%rd77, %rd13, %rd76;
	ld.global.u8 	%rs9, [%rd10+1];
	cvt.u64.u32 	%rd78, %r45;
	add.s64 	%rd79, %rd1, %rd78;
	ld.global.u8 	%rs10, [%rd79];
	setp.ne.s16 	%p36, %rs9, %rs10;
	selp.u32 	%r117, 1, 0, %p36;
	ld.global.u32 	%r118, [%rd77+-4];
	ld.global.u32 	%r119, [%rd74];
	ld.global.u32 	%r120, [%rd74+-4];
	add.s32 	%r121, %r120, %r117;
	min.s32 	%r122, %r118, %r119;
	add.s32 	%r123, %r122, 1;
	min.s32 	%r124, %r121, %r123;
	st.global.u32 	[%rd77], %r124;
$L__BB0_33:
	bar.sync 	0;
	add.s32 	%r134, %r134, 1;
	add.s32 	%r136, %r136, 1;
	setp.ne.s32 	%p37, %r136, 0;
	add.s32 	%r135, %r135, 1;
	@%p37 bra 	$L__BB0_31;
$L__BB0_34:
	ret;

}


// ===== COMPILED SASS (sm_100) =====

	.target	sm_100

	.elftype	@"ET_EXEC"


//--------------------- .note.nv.tkinfo           --------------------------
	.section	.note.nv.tkinfo,"",@"SHT_NOTE"
	.sectionflags	@"SHF_NOTE_NV_TKINFO"
	.tkinfo
        /*0018*/ 	.word	0x00000002
        /*0030*/ 	.string	""
        /*0030*/ 	.string	"ptxas"
        /*0030*/ 	.string	"Cuda compilation tools, release 13.0, V13.0.88"
        /*0030*/ 	.string	"Build cuda_13.0.r13.0/compiler.36424714_0"
        /*0030*/ 	.string	"-arch sm_100 -m 64 "



//--------------------- .note.nv.cuinfo           --------------------------
	.section	.note.nv.cuinfo,"",@"SHT_NOTE"
	.sectionflags	@"SHF_NOTE_NV_CUINFO"
        /*0018*/ 	.short	0x0002
        /*001a*/ 	.short	0x0064
        /*001c*/ 	.short	0x0082
	.zero		2


//--------------------- .nv.info                  --------------------------
	.section	.nv.info,"",@"SHT_CUDA_INFO"
	.align	4


	//----- nvinfo : EIATTR_REGCOUNT
	.align		4
        /*0000*/ 	.byte	0x04, 0x2f
        /*0002*/ 	.short	(.L_1 - .L_0)
	.align		4
.L_0:
        /*0004*/ 	.word	index@(_Z15DistanciaEdicaoiiPcS_Pi)
        /*0008*/ 	.word	0x00000020


	//----- nvinfo : EIATTR_FRAME_SIZE
	.align		4
.L_1:
        /*000c*/ 	.byte	0x04, 0x11
        /*000e*/ 	.short	(.L_3 - .L_2)
	.align		4
.L_2:
        /*0010*/ 	.word	index@(_Z15DistanciaEdicaoiiPcS_Pi)
        /*0014*/ 	.word	0x00000000


	//----- nvinfo : EIATTR_MIN_STACK_SIZE
	.align		4
.L_3:
        /*0018*/ 	.byte	0x04, 0x12
        /*001a*/ 	.short	(.L_5 - .L_4)
	.align		4
.L_4:
        /*001c*/ 	.word	index@(_Z15DistanciaEdicaoiiPcS_Pi)
        /*0020*/ 	.word	0x00000000
.L_5:


//--------------------- .nv.compat                --------------------------
	.section	.nv.compat,"",@"SHT_CUDA_COMPAT_INFO"
	.align	4
        /*0000*/ 	.byte	0x02, 0x09, 0x00, 0x00, 0x02, 0x02, 0x01, 0x00, 0x02, 0x05, 0x05, 0x00, 0x03, 0x07, 0x01, 0x01
        /*0010*/ 	.byte	0x02, 0x03, 0x00, 0x00, 0x02, 0x06, 0x01, 0x00, 0x04, 0x0b, 0x08, 0x00, 0x09, 0x00, 0x00, 0x00
        /*0020*/ 	.byte	0x00, 0x00, 0x00, 0x00


//--------------------- .nv.info._Z15DistanciaEdicaoiiPcS_Pi --------------------------
	.section	.nv.info._Z15DistanciaEdicaoiiPcS_Pi,"",@"SHT_CUDA_INFO"
	.sectionflags	@""
	.align	4


	//----- nvinfo : EIATTR_CUDA_API_VERSION
	.align		4
        /*0000*/ 	.byte	0x04, 0x37
        /*0002*/ 	.short	(.L_7 - .L_6)
.L_6:
        /*0004*/ 	.word	0x00000082


	//----- nvinfo : EIATTR_KPARAM_INFO
	.align		4
.L_7:
        /*0008*/ 	.byte	0x04, 0x17
        /*000a*/ 	.short	(.L_9 - .L_8)
.L_8:
        /*000c*/ 	.word	0x00000000
        /*0010*/ 	.short	0x0004
        /*0012*/ 	.short	0x0018
        /*0014*/ 	.byte	0x00, 0xf5, 0x21, 0x00


	//----- nvinfo : EIATTR_KPARAM_INFO
	.align		4
.L_9:
        /*0018*/ 	.byte	0x04, 0x17
        /*001a*/ 	.short	(.L_11 - .L_10)
.L_10:
        /*001c*/ 	.word	0x00000000
        /*0020*/ 	.short	0x0003
        /*0022*/ 	.short	0x0010
        /*0024*/ 	.byte	0x00, 0xf5, 0x21, 0x00


	//----- nvinfo : EIATTR_KPARAM_INFO
	.align		4
.L_11:
        /*0028*/ 	.byte	0x04, 0x17
        /*002a*/ 	.short	(.L_13 - .L_12)
.L_12:
        /*002c*/ 	.word	0x00000000
        /*0030*/ 	.short	0x0002
        /*0032*/ 	.short	0x0008
        /*0034*/ 	.byte	0x00, 0xf5, 0x21, 0x00


	//----- nvinfo : EIATTR_KPARAM_INFO
	.align		4
.L_13:
        /*0038*/ 	.byte	0x04, 0x17
        /*003a*/ 	.short	(.L_15 - .L_14)
.L_14:
        /*003c*/ 	.word	0x00000000
        /*0040*/ 	.short	0x0001
        /*0042*/ 	.short	0x0004
        /*0044*/ 	.byte	0x00, 0xf0, 0x11, 0x00


	//----- nvinfo : EIATTR_KPARAM_INFO
	.align		4
.L_15:
        /*0048*/ 	.byte	0x04, 0x17
        /*004a*/ 	.short	(.L_17 - .L_16)
.L_16:
        /*004c*/ 	.word	0x00000000
        /*0050*/ 	.short	0x0000
        /*0052*/ 	.short	0x0000
        /*0054*/ 	.byte	0x00, 0xf0, 0x11, 0x00


	//----- nvinfo : EIATTR_SPARSE_MMA_MASK
	.align		4
.L_17:
        /*0058*/ 	.byte	0x03, 0x50
        /*005a*/ 	.short	0x0000


	//----- nvinfo : EIATTR_MAXREG_COUNT
	.align		4
        /*005c*/ 	.byte	0x03, 0x1b
        /*005e*/ 	.short	0x00ff


	//----- nvinfo : EIATTR_NUM_BARRIERS
	.align		4
        /*0060*/ 	.byte	0x02, 0x4c
        /*0062*/ 	.byte	0x01
	.zero		1


	//----- nvinfo : EIATTR_MERCURY_ISA_VERSION
	.align		4
        /*0064*/ 	.byte	0x03, 0x5f
        /*0066*/ 	.short	0x0101


	//----- nvinfo : EIATTR_VRC_CTA_INIT_COUNT
	.align		4
        /*0068*/ 	.byte	0x02, 0x4a
	.zero		1
	.zero		1


	//----- nvinfo : EIATTR_EXIT_INSTR_OFFSETS
	.align		4
        /*006c*/ 	.byte	0x04, 0x1c
        /*006e*/ 	.short	(.L_19 - .L_18)


	//   ....[0]....
.L_18:
        /*0070*/ 	.word	0x000007f0


	//   ....[1]....
        /*0074*/ 	.word	0x000010a0


	//   ....[2]....
        /*0078*/ 	.word	0x00001390


	//----- nvinfo : EIATTR_CRS_STACK_SIZE
	.align		4
.L_19:
        /*007c*/ 	.byte	0x04, 0x1e
        /*007e*/ 	.short	(.L_21 - .L_20)
.L_20:
        /*0080*/ 	.word	0x00000000


	//----- nvinfo : EIATTR_CBANK_PARAM_SIZE
	.align		4
.L_21:
        /*0084*/ 	.byte	0x03, 0x19
        /*0086*/ 	.short	0x0020


	//----- nvinfo : EIATTR_PARAM_CBANK
	.align		4
        /*0088*/ 	.byte	0x04, 0x0a
        /*008a*/ 	.short	(.L_23 - .L_22)
	.align		4
.L_22:
        /*008c*/ 	.word	index@(.nv.constant0._Z15DistanciaEdicaoiiPcS_Pi)
        /*0090*/ 	.short	0x0380
        /*0092*/ 	.short	0x0020


	//----- nvinfo : EIATTR_SW_WAR
	.align		4
.L_23:
        /*0094*/ 	.byte	0x04, 0x36
        /*0096*/ 	.short	(.L_25 - .L_24)
.L_24:
        /*0098*/ 	.word	0x00000008
.L_25:


//--------------------- .nv.callgraph             --------------------------
	.section	.nv.callgraph,"",@"SHT_CUDA_CALLGRAPH"
	.align	4
	.sectionentsize	8
	.align		4
        /*0000*/ 	.word	0x00000000
	.align		4
        /*0004*/ 	.word	0xffffffff
	.align		4
        /*0008*/ 	.word	0x00000000
	.align		4
        /*000c*/ 	.word	0xfffffffe
	.align		4
        /*0010*/ 	.word	0x00000000
	.align		4
        /*0014*/ 	.word	0xfffffffd
	.align		4
        /*0018*/ 	.word	0x00000000
	.align		4
        /*001c*/ 	.word	0xfffffffc


//--------------------- .text._Z15DistanciaEdicaoiiPcS_Pi --------------------------
	.section	.text._Z15DistanciaEdicaoiiPcS_Pi,"ax",@progbits
	.align	128
        .global         _Z15DistanciaEdicaoiiPcS_Pi
        .type           _Z15DistanciaEdicaoiiPcS_Pi,@function
        .size           _Z15DistanciaEdicaoiiPcS_Pi,(.L_x_21 - _Z15DistanciaEdicaoiiPcS_Pi)
        .other          _Z15DistanciaEdicaoiiPcS_Pi,@"STO_CUDA_ENTRY STV_DEFAULT"
_Z15DistanciaEdicaoiiPcS_Pi:
.text._Z15DistanciaEdicaoiiPcS_Pi:
[----:B------:R-:W-:Y:S01]  /*0000*/  LDC R1, c[0x0][0x37c] ;  /* 0x0000df00ff017b82 */ /* 0x000fe20000000800 */
[----:B------:R-:W0:Y:S07]  /*0010*/  S2R R0, SR_TID.X ;  /* 0x0000000000007919 */ /* 0x000e2e0000002100 */
[----:B------:R-:W1:Y:S01]  /*0020*/  LDC.64 R14, c[0x0][0x380] ;  /* 0x0000e000ff0e7b82 */ /* 0x000e620000000a00 */
[----:B------:R-:W2:Y:S01]  /*0030*/  LDCU.64 UR6, c[0x0][0x358] ;  /* 0x00006b00ff0677ac */ /* 0x000ea20008000a00 */
[----:B------:R-:W-:Y:S01]  /*0040*/  BSSY.RECONVERGENT B0, `(.L_x_0) ;  /* 0x0000078000007945 */ /* 0x000fe20003800200 */
[----:B-1----:R-:W-:Y:S01]  /*0050*/  IMAD.IADD R3, R15, 0x1, R14 ;  /* 0x000000010f037824 */ /* 0x002fe200078e020e */
[C---:B0-----:R-:W-:Y:S01]  /*0060*/  ISETP.NE.AND P0, PT, R0.reuse, RZ, PT ;  /* 0x000000ff0000720c */ /* 0x041fe20003f05270 */
[----:B------:R-:W-:-:S12]  /*0070*/  VIADD R12, R0, 0x1 ;  /* 0x00000001000c7836 */ /* 0x000fd80000000000 */
[----:B--2---:R-:W-:Y:S05]  /*0080*/  @P0 BRA `(.L_x_1) ;  /* 0x0000000400cc0947 */ /* 0x004fea0003800000 */
[C---:B------:R-:W-:Y:S01]  /*0090*/  IMAD R5, R15.reuse, R14, R14 ;  /* 0x0000000e0f057224 */ /* 0x040fe200078e020e */
[C---:B------:R-:W-:Y:S01]  /*00a0*/  ISETP.GE.AND P1, PT, R15.reuse, RZ, PT ;  /* 0x000000ff0f00720c */ /* 0x040fe20003f26270 */
[----:B------:R-:W-:-:S04]  /*00b0*/  VIADD R6, R15, 0x1 ;  /* 0x000000010f067836 */ /* 0x000fc80000000000 */
[----:B------:R-:W-:-:S05]  /*00c0*/  IMAD.IADD R2, R6, 0x1, R5 ;  /* 0x0000000106027824 */ /* 0x000fca00078e0205 */
[----:B------:R-:W-:-:S13]  /*00d0*/  ISETP.GE.AND P0, PT, R2, 0x1, PT ;  /* 0x000000010200780c */ /* 0x000fda0003f06270 */
[----:B------:R-:W-:Y:S05]  /*00e0*/  @!P0 BRA `(.L_x_2) ;  /* 0x0000000000248947 */ /* 0x000fea0003800000 */
[----:B------:R-:W0:Y:S01]  /*00f0*/  LDC.64 R8, c[0x0][0x398] ;  /* 0x0000e600ff087b82 */ /* 0x000e220000000a00 */
[----:B------:R-:W-:Y:S02]  /*0100*/  IMAD.MOV.U32 R7, RZ, RZ, RZ ;  /* 0x000000ffff077224 */ /* 0x000fe400078e00ff */
[----:B------:R-:W-:-:S07]  /*0110*/  IMAD.MOV.U32 R11, RZ, RZ, RZ ;  /* 0x000000ffff0b7224 */ /* 0x000fce00078e00ff */
.L_x_3:
[----:B0-----:R-:W-:-:S04]  /*0120*/  IMAD.WIDE R4, R11, 0x4, R8 ;  /* 0x000000040b047825 */ /* 0x001fc800078e0208 */
[----:B------:R-:W-:Y:S01]  /*0130*/  IMAD.IADD R11, R6, 0x1, R11 ;  /* 0x00000001060b7824 */ /* 0x000fe200078e020b */
[----:B------:R0:W-:Y:S04]  /*0140*/  STG.E desc[UR6][R4.64], R7 ;  /* 0x0000000704007986 */ /* 0x0001e8000c101906 */
[----:B------:R-:W-:Y:S01]  /*0150*/  ISETP.GE.AND P0, PT, R11, R2, PT ;  /* 0x000000020b00720c */ /* 0x000fe20003f06270 */
[----:B0-----:R-:W-:-:S12]  /*0160*/  VIADD R7, R7, 0x1 ;  /* 0x0000000107077836 */ /* 0x001fd80000000000 */
[----:B------:R-:W-:Y:S05]  /*0170*/  @!P0 BRA `(.L_x_3) ;  /* 0xfffffffc00e88947 */ /* 0x000fea000383ffff */
.L_x_2:
[----:B------:R-:W-:Y:S05]  /*0180*/  @!P1 BRA `(.L_x_1) ;  /* 0x00000004008c9947 */ /* 0x000fea0003800000 */
[----:B------:R-:W-:Y:S01]  /*0190*/  ISETP.GE.U32.AND P1, PT, R15, 0xf, PT ;  /* 0x0000000f0f00780c */ /* 0x000fe20003f26070 */
[----:B------:R-:W-:Y:S01]  /*01a0*/  IMAD.MOV.U32 R2, RZ, RZ, RZ ;  /* 0x000000ffff027224 */ /* 0x000fe200078e00ff */
[----:B------:R-:W-:-:S04]  /*01b0*/  LOP3.LUT R10, R6, 0xf, RZ, 0xc0, !PT ;  /* 0x0000000f060a7812 */ /* 0x000fc800078ec0ff */
[----:B------:R-:W-:-:S07]  /*01c0*/  ISETP.NE.AND P0, PT, R10, RZ, PT ;  /* 0x000000ff0a00720c */ /* 0x000fce0003f05270 */
[----:B------:R-:W-:Y:S06]  /*01d0*/  @!P1 BRA `(.L_x_4) ;  /* 0x0000000000b49947 */ /* 0x000fec0003800000 */
[----:B------:R-:W0:Y:S01]  /*01e0*/  LDCU.64 UR4, c[0x0][0x398] ;  /* 0x00007300ff0477ac */ /* 0x000e220008000a00 */
[----:B------:R-:W-:Y:S01]  /*01f0*/  LOP3.LUT R2, R6, 0x7ffffff0, RZ, 0xc0, !PT ;  /* 0x7ffffff006027812 */ /* 0x000fe200078ec0ff */
[----:B------:R-:W-:Y:S01]  /*0200*/  IMAD.MOV.U32 R7, RZ, RZ, RZ ;  /* 0x000000ffff077224 */ /* 0x000fe200078e00ff */
[----:B0-----:R-:W-:-:S04]  /*0210*/  UIADD3 UR4, UP0, UPT, UR4, 0x20, URZ ;  /* 0x0000002004047890 */ /* 0x001fc8000ff1e0ff */
[----:B------:R-:W-:Y:S02]  /*0220*/  UIADD3.X UR5, UPT, UPT, URZ, UR5, URZ, UP0, !UPT ;  /* 0x00000005ff057290 */ /* 0x000fe400087fe4ff */
[----:B------:R-:W-:-:S04]  /*0230*/  IMAD.U32 R8, RZ, RZ, UR4 ;  /* 0x00000004ff087e24 */ /* 0x000fc8000f8e00ff */
[----:B------:R-:W-:-:S07]  /*0240*/  IMAD.U32 R21, RZ, RZ, UR5 ;  /* 0x00000005ff157e24 */ /* 0x000fce000f8e00ff */
.L_x_5:
[----:B------:R-:W-:Y:S02]  /*0250*/  IMAD.MOV.U32 R4, RZ, RZ, R8 ;  /* 0x000000ffff047224 */ /* 0x000fe400078e0008 */
[----:B------:R-:W-:Y:S02]  /*0260*/  IMAD.MOV.U32 R5, RZ, RZ, R21 ;  /* 0x000000ffff057224 */ /* 0x000fe400078e0015 */
[C---:B------:R-:W-:Y:S01]  /*0270*/  VIADD R9, R7.reuse, 0x1 ;  /* 0x0000000107097836 */ /* 0x040fe20000000000 */
[----:B------:R-:W-:Y:S01]  /*0280*/  IADD3 R8, P2, PT, R4, 0x40, RZ ;  /* 0x0000004004087810 */ /* 0x000fe20007f5e0ff */
[C---:B------:R-:W-:Y:S01]  /*0290*/  VIADD R11, R7.reuse, 0x2 ;  /* 0x00000002070b7836 */ /* 0x040fe20000000000 */
[----:B------:R-:W-:Y:S01]  /*02a0*/  STG.E desc[UR6][R4.64+-0x20], R7 ;  /* 0xffffe00704007986 */ /* 0x000fe2000c101906 */
[C---:B------:R-:W-:Y:S02]  /*02b0*/  VIADD R13, R7.reuse, 0x3 ;  /* 0x00000003070d7836 */ /* 0x040fe40000000000 */
[C---:B------:R-:W-:Y:S01]  /*02c0*/  VIADD R17, R7.reuse, 0x4 ;  /* 0x0000000407117836 */ /* 0x040fe20000000000 */
[----:B------:R0:W-:Y:S01]  /*02d0*/  STG.E desc[UR6][R4.64+-0x1c], R9 ;  /* 0xffffe40904007986 */ /* 0x0001e2000c101906 */
[----:B------:R-:W-:-:S02]  /*02e0*/  VIADD R19, R7, 0x5 ;  /* 0x0000000507137836 */ /* 0x000fc40000000000 */
[C---:B------:R-:W-:Y:S01]  /*02f0*/  VIADD R23, R7.reuse, 0x7 ;  /* 0x0000000707177836 */ /* 0x040fe20000000000 */
[----:B------:R1:W-:Y:S01]  /*0300*/  STG.E desc[UR6][R4.64+-0x18], R11 ;  /* 0xffffe80b04007986 */ /* 0x0003e2000c101906 */
[C---:B------:R-:W-:Y:S02]  /*0310*/  VIADD R25, R7.reuse, 0x8 ;  /* 0x0000000807197836 */ /* 0x040fe40000000000 */
[C---:B------:R-:W-:Y:S01]  /*0320*/  VIADD R27, R7.reuse, 0x9 ;  /* 0x00000009071b7836 */ /* 0x040fe20000000000 */
[----:B------:R2:W-:Y:S01]  /*0330*/  STG.E desc[UR6][R4.64+-0x14], R13 ;  /* 0xffffec0d04007986 */ /* 0x0005e2000c101906 */
[C---:B------:R-:W-:Y:S02]  /*0340*/  VIADD R29, R7.reuse, 0xa ;  /* 0x0000000a071d7836 */ /* 0x040fe40000000000 */
[C---:B------:R-:W-:Y:S01]  /*0350*/  VIADD R21, R7.reuse, 0x6 ;  /* 0x0000000607157836 */ /* 0x040fe20000000000 */
[----:B------:R3:W-:Y:S01]  /*0360*/  STG.E desc[UR6][R4.64+-0x10], R17 ;  /* 0xfffff01104007986 */ /* 0x0007e2000c101906 */
[----:B0-----:R-:W-:-:S03]  /*0370*/  VIADD R9, R7, 0xb ;  /* 0x0000000b07097836 */ /* 0x001fc60000000000 */
[----:B------:R0:W-:Y:S01]  /*0380*/  STG.E desc[UR6][R4.64+-0xc], R19 ;  /* 0xfffff41304007986 */ /* 0x0001e2000c101906 */
[C---:B-1----:R-:W-:Y:S02]  /*0390*/  VIADD R11, R7.reuse, 0xc ;  /* 0x0000000c070b7836 */ /* 0x042fe40000000000 */
[C---:B--2---:R-:W-:Y:S01]  /*03a0*/  VIADD R13, R7.reuse, 0xd ;  /* 0x0000000d070d7836 */ /* 0x044fe20000000000 */
[----:B------:R-:W-:Y:S01]  /*03b0*/  STG.E desc[UR6][R4.64+-0x4], R23 ;  /* 0xfffffc1704007986 */ /* 0x000fe2000c101906 */
[----:B---3--:R-:W-:-:S03]  /*03c0*/  VIADD R17, R7, 0xe ;  /* 0x0000000e07117836 */ /* 0x008fc60000000000 */
[----:B------:R-:W-:Y:S01]  /*03d0*/  STG.E desc[UR6][R4.64], R25 ;  /* 0x0000001904007986 */ /* 0x000fe2000c101906 */
[----:B0-----:R-:W-:-:S03]  /*03e0*/  VIADD R19, R7, 0xf ;  /* 0x0000000f07137836 */ /* 0x001fc60000000000 */
[----:B------:R-:W-:Y:S01]  /*03f0*/  STG.E desc[UR6][R4.64+0x4], R27 ;  /* 0x0000041b04007986 */ /* 0x000fe2000c101906 */
[----:B------:R-:W-:-:S03]  /*0400*/  VIADD R7, R7, 0x10 ;  /* 0x0000001007077836 */ /* 0x000fc60000000000 */
[----:B------:R-:W-:Y:S02]  /*0410*/  STG.E desc[UR6][R4.64+0x8], R29 ;  /* 0x0000081d04007986 */ /* 0x000fe4000c101906 */
[----:B------:R-:W-:Y:S02]  /*0420*/  ISETP.NE.AND P1, PT, R7, R2, PT ;  /* 0x000000020700720c */ /* 0x000fe40003f25270 */
[----:B------:R-:W-:Y:S04]  /*0430*/  STG.E desc[UR6][R4.64+0xc], R9 ;  /* 0x00000c0904007986 */ /* 0x000fe8000c101906 */
[----:B------:R-:W-:Y:S04]  /*0440*/  STG.E desc[UR6][R4.64+0x10], R11 ;  /* 0x0000100b04007986 */ /* 0x000fe8000c101906 */
[----:B------:R-:W-:Y:S04]  /*0450*/  STG.E desc[UR6][R4.64+0x14], R13 ;  /* 0x0000140d04007986 */ /* 0x000fe8000c101906 */
[----:B------:R-:W-:Y:S04]  /*0460*/  STG.E desc[UR6][R4.64+0x18], R17 ;  /* 0x0000181104007986 */ /* 0x000fe8000c101906 */
[----:B------:R-:W-:Y:S04]  /*0470*/  STG.E desc[UR6][R4.64+0x1c], R19 ;  /* 0x00001c1304007986 */ /* 0x000fe8000c101906 */
[----:B------:R0:W-:Y:S02]  /*0480*/  STG.E desc[UR6][R4.64+-0x8], R21 ;  /* 0xfffff81504007986 */ /* 0x0001e4000c101906 */
[----:B0-----:R-:W-:Y:S01]  /*0490*/  IMAD.X R21, RZ, RZ, R5, P2 ;  /* 0x000000ffff157224 */ /* 0x001fe200010e0605 */
[----:B------:R-:W-:Y:S06]  /*04a0*/  @P1 BRA `(.L_x_5) ;  /* 0xfffffffc00681947 */ /* 0x000fec000383ffff */
.L_x_4:
[----:B------:R-:W-:Y:S05]  /*04b0*/  @!P0 BRA `(.L_x_1) ;  /* 0x0000000000c08947 */ /* 0x000fea0003800000 */
[----:B------:R-:W-:Y:S02]  /*04c0*/  ISETP.GE.U32.AND P0, PT, R10, 0x8, PT ;  /* 0x000000080a00780c */ /* 0x000fe40003f06070 */
[----:B------:R-:W-:-:S04]  /*04d0*/  LOP3.LUT R8, R6, 0x7, RZ, 0xc0, !PT ;  /* 0x0000000706087812 */ /* 0x000fc800078ec0ff */
[----:B------:R-:W-:-:S07]  /*04e0*/  ISETP.NE.AND P1, PT, R8, RZ, PT ;  /* 0x000000ff0800720c */ /* 0x000fce0003f25270 */
[----:B------:R-:W-:Y:S06]  /*04f0*/  @!P0 BRA `(.L_x_6) ;  /* 0x0000000000488947 */ /* 0x000fec0003800000 */
[----:B------:R-:W0:Y:S01]  /*0500*/  LDC.64 R4, c[0x0][0x398] ;  /* 0x0000e600ff047b82 */ /* 0x000e220000000a00 */
[C---:B------:R-:W-:Y:S02]  /*0510*/  VIADD R7, R2.reuse, 0x1 ;  /* 0x0000000102077836 */ /* 0x040fe40000000000 */
[C---:B------:R-:W-:Y:S02]  /*0520*/  VIADD R9, R2.reuse, 0x2 ;  /* 0x0000000202097836 */ /* 0x040fe40000000000 */
[C---:B------:R-:W-:Y:S02]  /*0530*/  VIADD R11, R2.reuse, 0x3 ;  /* 0x00000003020b7836 */ /* 0x040fe40000000000 */
[C---:B------:R-:W-:Y:S02]  /*0540*/  VIADD R13, R2.reuse, 0x4 ;  /* 0x00000004020d7836 */ /* 0x040fe40000000000 */
[C---:B------:R-:W-:Y:S02]  /*0550*/  VIADD R17, R2.reuse, 0x5 ;  /* 0x0000000502117836 */ /* 0x040fe40000000000 */
[----:B------:R-:W-:-:S02]  /*0560*/  VIADD R19, R2, 0x6 ;  /* 0x0000000602137836 */ /* 0x000fc40000000000 */
[C---:B------:R-:W-:Y:S02]  /*0570*/  VIADD R21, R2.reuse, 0x7 ;  /* 0x0000000702157836 */ /* 0x040fe40000000000 */
[----:B0-----:R-:W-:-:S05]  /*0580*/  IMAD.WIDE.U32 R4, R2, 0x4, R4 ;  /* 0x0000000402047825 */ /* 0x001fca00078e0004 */
[----:B------:R-:W-:Y:S04]  /*0590*/  STG.E desc[UR6][R4.64+0x4], R7 ;  /* 0x0000040704007986 */ /* 0x000fe8000c101906 */
[----:B------:R-:W-:Y:S04]  /*05a0*/  STG.E desc[UR6][R4.64+0x8], R9 ;  /* 0x0000080904007986 */ /* 0x000fe8000c101906 */
[----:B------:R-:W-:Y:S04]  /*05b0*/  STG.E desc[UR6][R4.64+0xc], R11 ;  /* 0x00000c0b04007986 */ /* 0x000fe8000c101906 */
[----:B------:R-:W-:Y:S04]  /*05c0*/  STG.E desc[UR6][R4.64+0x10], R13 ;  /* 0x0000100d04007986 */ /* 0x000fe8000c101906 */
[----:B------:R-:W-:Y:S04]  /*05d0*/  STG.E desc[UR6][R4.64+0x14], R17 ;  /* 0x0000141104007986 */ /* 0x000fe8000c101906 */
[----:B------:R-:W-:Y:S04]  /*05e0*/  STG.E desc[UR6][R4.64+0x18], R19 ;  /* 0x0000181304007986 */ /* 0x000fe8000c101906 */
[----:B------:R-:W-:Y:S04]  /*05f0*/  STG.E desc[UR6][R4.64+0x1c], R21 ;  /* 0x00001c1504007986 */ /* 0x000fe8000c101906 */
[----:B------:R0:W-:Y:S02]  /*0600*/  STG.E desc[UR6][R4.64], R2 ;  /* 0x0000000204007986 */ /* 0x0001e4000c101906 */
[----:B0-----:R-:W-:-:S07]  /*0610*/  VIADD R2, R2, 0x8 ;  /* 0x0000000802027836 */ /* 0x001fce0000000000 */
.L_x_6:
        /* <DEDUP_REMOVED lines=9> */
[----:B0-----:R-:W-:-:S05]  /*06b0*/  IMAD.WIDE.U32 R4, R2, 0x4, R4 ;  /* 0x0000000402047825 */ /* 0x001fca00078e0004 */
[----:B------:R-:W-:Y:S04]  /*06c0*/  STG.E desc[UR6][R4.64+0x4], R7 ;  /* 0x0000040704007986 */ /* 0x000fe8000c101906 */
[----:B------:R-:W-:Y:S04]  /*06d0*/  STG.E desc[UR6][R4.64+0x8], R9 ;  /* 0x0000080904007986 */ /* 0x000fe8000c101906 */
[----:B------:R-:W-:Y:S04]  /*06e0*/  STG.E desc[UR6][R4.64+0xc], R11 ;  /* 0x00000c0b04007986 */ /* 0x000fe8000c101906 */
[----:B------:R0:W-:Y:S02]  /*06f0*/  STG.E desc[UR6][R4.64], R2 ;  /* 0x0000000204007986 */ /* 0x0001e4000c101906 */
[----:B0-----:R-:W-:-:S07]  /*0700*/  VIADD R2, R2, 0x4 ;  /* 0x0000000402027836 */ /* 0x001fce0000000000 */
.L_x_7:
[----:B------:R-:W-:Y:S05]  /*0710*/  @!P1 BRA `(.L_x_1) ;  /* 0x0000000000289947 */ /* 0x000fea0003800000 */
[----:B------:R-:W0:Y:S01]  /*0720*/  LDC.64 R4, c[0x0][0x398] ;  /* 0x0000e600ff047b82 */ /* 0x000e220000000a00 */
[----:B------:R-:W-:Y:S02]  /*0730*/  IMAD.MOV R6, RZ, RZ, -R6 ;  /* 0x000000ffff067224 */ /* 0x000fe400078e0a06 */
[----:B0-----:R-:W-:-:S07]  /*0740*/  IMAD.WIDE.U32 R4, R2, 0x4, R4 ;  /* 0x0000000402047825 */ /* 0x001fce00078e0004 */
.L_x_8:
[----:B------:R-:W-:Y:S01]  /*0750*/  IADD3 R6, PT, PT, R6, 0x1, RZ ;  /* 0x0000000106067810 */ /* 0x000fe20007ffe0ff */
[----:B------:R0:W-:Y:S03]  /*0760*/  STG.E desc[UR6][R4.64], R2 ;  /* 0x0000000204007986 */ /* 0x0001e6000c101906 */
[----:B------:R-:W-:Y:S02]  /*0770*/  ISETP.NE.AND P0, PT, R6, RZ, PT ;  /* 0x000000ff0600720c */ /* 0x000fe40003f05270 */
[----:B0-----:R-:W-:Y:S01]  /*0780*/  IADD3 R4, P1, PT, R4, 0x4, RZ ;  /* 0x0000000404047810 */ /* 0x001fe20007f3e0ff */
[----:B------:R-:W-:-:S04]  /*0790*/  VIADD R2, R2, 0x1 ;  /* 0x0000000102027836 */ /* 0x000fc80000000000 */
[----:B------:R-:W-:-:S06]  /*07a0*/  IMAD.X R5, RZ, RZ, R5, P1 ;  /* 0x000000ffff057224 */ /* 0x000fcc00008e0605 */
[----:B------:R-:W-:Y:S05]  /*07b0*/  @P0 BRA `(.L_x_8) ;  /* 0xfffffffc00e40947 */ /* 0x000fea000383ffff */
.L_x_1:
[----:B------:R-:W-:Y:S05]  /*07c0*/  BSYNC.RECONVERGENT B0 ;  /* 0x0000000000007941 */ /* 0x000fea0003800200 */
.L_x_0:
[----:B------:R-:W-:Y:S01]  /*07d0*/  BAR.SYNC.DEFER_BLOCKING 0x0 ;  /* 0x0000000000007b1d */ /* 0x000fe20000010000 */
[----:B------:R-:W-:-:S13]  /*07e0*/  ISETP.GE.AND P0, PT, R3, 0x2, PT ;  /* 0x000000020300780c */ /* 0x000fda0003f06270 */
[----:B------:R-:W-:Y:S05]  /*07f0*/  @!P0 EXIT ;  /* 0x000000000000894d */ /* 0x000fea0003800000 */
[----:B------:R-:W0:Y:S01]  /*0800*/  LDCU.64 UR4, c[0x0][0x388] ;  /* 0x00007100ff0477ac */ /* 0x000e220008000a00 */
[C---:B------:R-:W-:Y:S02]  /*0810*/  VIADD R4, R3.reuse, 0xfffffffe ;  /* 0xfffffffe03047836 */ /* 0x040fe40000000000 */
[----:B------:R-:W-:Y:S02]  /*0820*/  VIADD R16, R3, 0xffffffff ;  /* 0xffffffff03107836 */ /* 0x000fe40000000000 */
[-C--:B------:R-:W-:Y:S01]  /*0830*/  IMAD R13, R12, R15.reuse, R12 ;  /* 0x0000000f0c0d7224 */ /* 0x080fe200078e020c */
[----:B------:R-:W-:Y:S01]  /*0840*/  ISETP.GE.U32.AND P0, PT, R4, 0x3, PT ;  /* 0x000000030400780c */ /* 0x000fe20003f06070 */
[----:B------:R-:W-:Y:S01]  /*0850*/  IMAD R15, R0, R15, R0 ;  /* 0x0000000f000f7224 */ /* 0x000fe200078e0200 */
[----:B------:R-:W-:Y:S01]  /*0860*/  LOP3.LUT R14, R16, 0x3, RZ, 0xc0, !PT ;  /* 0x00000003100e7812 */ /* 0x000fe200078ec0ff */
[----:B------:R-:W-:Y:S01]  /*0870*/  IMAD.MOV.U32 R17, RZ, RZ, 0x2 ;  /* 0x00000002ff117424 */ /* 0x000fe200078e00ff */
[----:B0-----:R-:W-:-:S05]  /*0880*/  IADD3 R2, P1, PT, R0, UR4, RZ ;  /* 0x0000000400027c10 */ /* 0x001fca000ff3e0ff */
[----:B------:R-:W-:-:S04]  /*0890*/  IMAD.X R3, RZ, RZ, UR5, P1 ;  /* 0x00000005ff037e24 */ /* 0x000fc800088e06ff */
[----:B------:R-:W-:Y:S05]  /*08a0*/  @!P0 BRA `(.L_x_9) ;  /* 0x0000000400f88947 */ /* 0x000fea0003800000 */
[----:B------:R-:W-:Y:S01]  /*08b0*/  LOP3.LUT R16, R16, 0xfffffffc, RZ, 0xc0, !PT ;  /* 0xfffffffc10107812 */ /* 0x000fe200078ec0ff */
[----:B------:R-:W-:Y:S01]  /*08c0*/  IMAD.MOV.U32 R17, RZ, RZ, 0x2 ;  /* 0x00000002ff117424 */ /* 0x000fe200078e00ff */
[----:B------:R-:W-:Y:S01]  /*08d0*/  SHF.R.S32.HI R18, RZ, 0x1f, R13 ;  /* 0x0000001fff127819 */ /* 0x000fe2000001140d */
[----:B------:R-:W0:Y:S01]  /*08e0*/  LDCU UR4, c[0x0][0x384] ;  /* 0x00007080ff0477ac */ /* 0x000e220008000800 */
[----:B------:R-:W-:Y:S01]  /*08f0*/  SHF.R.S32.HI R19, RZ, 0x1f, R15 ;  /* 0x0000001fff137819 */ /* 0x000fe2000001140f */
[----:B------:R-:W1:Y:S06]  /*0900*/  LDCU.128 UR8, c[0x0][0x390] ;  /* 0x00007200ff0877ac */ /* 0x000e6c0008000c00 */
.L_x_16:
[C---:B------:R-:W-:Y:S01]  /*0910*/  IMAD.IADD R22, R17.reuse, 0x1, -R0 ;  /* 0x0000000111167824 */ /* 0x040fe200078e0a00 */
[----:B------:R-:W-:Y:S01]  /*0920*/  BSSY.RECONVERGENT B0, `(.L_x_10) ;  /* 0x0000022000007945 */ /* 0x000fe20003800200 */
[----:B------:R-:W-:-:S03]  /*0930*/  IMAD.IADD R20, R17, 0x1, -R12 ;  /* 0x0000000111147824 */ /* 0x000fc600078e0a0c */
[----:B0-----:R-:W-:Y:S02]  /*0940*/  ISETP.GT.AND P0, PT, R22, UR4, PT ;  /* 0x0000000416007c0c */ /* 0x001fe4000bf04270 */
[----:B------:R-:W-:Y:S02]  /*0950*/  ISETP.GT.AND P1, PT, R20, UR4, PT ;  /* 0x0000000414007c0c */ /* 0x000fe4000bf24270 */
[----:B------:R-:W-:Y:S02]  /*0960*/  ISETP.LT.OR P0, PT, R22, 0x1, P0 ;  /* 0x000000011600780c */ /* 0x000fe40000701670 */
[----:B------:R-:W-:-:S11]  /*0970*/  ISETP.LT.OR P1, PT, R20, 0x1, P1 ;  /* 0x000000011400780c */ /* 0x000fd60000f21670 */
[----:B-12---:R-:W0:Y:S08]  /*0980*/  @!P0 LDC.64 R6, c[0x0][0x390] ;  /* 0x0000e400ff068b82 */ /* 0x006e300000000a00 */
[----:B------:R-:W2:Y:S01]  /*0990*/  @!P0 LDC.64 R4, c[0x0][0x398] ;  /* 0x0000e600ff048b82 */ /* 0x000ea20000000a00 */
[----:B0-----:R-:W-:-:S05]  /*09a0*/  @!P0 IADD3 R6, P2, PT, R22, R6, RZ ;  /* 0x0000000616068210 */ /* 0x001fca0007f5e0ff */
[----:B------:R-:W-:Y:S01]  /*09b0*/  @!P0 IMAD.X R7, RZ, RZ, R7, P2 ;  /* 0x000000ffff078224 */ /* 0x000fe200010e0607 */
[----:B------:R-:W-:Y:S07]  /*09c0*/  @P1 BRA `(.L_x_11) ;  /* 0x00000000005c1947 */ /* 0x000fee0003800000 */
[----:B-1----:R-:W-:Y:S01]  /*09d0*/  IADD3 R20, P1, PT, R20, UR8, RZ ;  /* 0x0000000814147c10 */ /* 0x002fe2000ff3e0ff */
[----:B------:R-:W3:Y:S01]  /*09e0*/  LDG.E.U8 R23, desc[UR6][R2.64+0x1] ;  /* 0x0000010602177981 */ /* 0x000ee2000c1e1100 */
[----:B------:R-:W-:-:S03]  /*09f0*/  IADD3 R8, P2, PT, -R0, R17, RZ ;  /* 0x0000001100087210 */ /* 0x000fc60007f5e1ff */
[----:B------:R-:W-:Y:S01]  /*0a00*/  IMAD.X R21, RZ, RZ, UR9, P1 ;  /* 0x00000009ff157e24 */ /* 0x000fe200088e06ff */
[-C--:B------:R-:W-:Y:S02]  /*0a10*/  IADD3 R9, P1, PT, R15, R8.reuse, RZ ;  /* 0x000000080f097210 */ /* 0x080fe40007f3e0ff */
[----:B------:R-:W-:Y:S02]  /*0a20*/  LEA.HI.X.SX32 R26, R17, 0xffffffff, 0x1, P2 ;  /* 0xffffffff111a7811 */ /* 0x000fe400010f0eff */
[----:B------:R-:W-:Y:S01]  /*0a30*/  IADD3 R11, P2, PT, R13, R8, RZ ;  /* 0x000000080d0b7210 */ /* 0x000fe20007f5e0ff */
[----:B------:R-:W3:Y:S02]  /*0a40*/  LDG.E.U8 R20, desc[UR6][R20.64] ;  /* 0x0000000614147981 */ /* 0x000ee4000c1e1100 */
[--C-:B------:R-:W-:Y:S01]  /*0a50*/  IMAD.X R24, R19, 0x1, R26.reuse, P1 ;  /* 0x0000000113187824 */ /* 0x100fe200008e061a */
[----:B------:R-:W-:Y:S01]  /*0a60*/  LEA R8, P1, R9, UR10, 0x2 ;  /* 0x0000000a09087c11 */ /* 0x000fe2000f8210ff */
[----:B------:R-:W-:Y:S01]  /*0a70*/  IMAD.X R26, R18, 0x1, R26, P2 ;  /* 0x00000001121a7824 */ /* 0x000fe200010e061a */
[----:B------:R-:W-:-:S02]  /*0a80*/  LEA R10, P2, R11, UR10, 0x2 ;  /* 0x0000000a0b0a7c11 */ /* 0x000fc4000f8410ff */
[----:B------:R-:W-:Y:S02]  /*0a90*/  LEA.HI.X R9, R9, UR11, R24, 0x2, P1 ;  /* 0x0000000b09097c11 */ /* 0x000fe400088f1418 */
[----:B------:R-:W-:-:S03]  /*0aa0*/  LEA.HI.X R11, R11, UR11, R26, 0x2, P2 ;  /* 0x0000000b0b0b7c11 */ /* 0x000fc600090f141a */
[----:B------:R-:W4:Y:S04]  /*0ab0*/  LDG.E R26, desc[UR6][R8.64+-0x8] ;  /* 0xfffff806081a7981 */ /* 0x000f28000c1e1900 */
[----:B------:R-:W5:Y:S04]  /*0ac0*/  LDG.E R25, desc[UR6][R8.64+-0x4] ;  /* 0xfffffc0608197981 */ /* 0x000f68000c1e1900 */
[----:B------:R-:W5:Y:S01]  /*0ad0*/  LDG.E R24, desc[UR6][R10.64+-0x8] ;  /* 0xfffff8060a187981 */ /* 0x000f62000c1e1900 */
[----:B---3--:R-:W-:Y:S01]  /*0ae0*/  ISETP.NE.AND P1, PT, R23, R20, PT ;  /* 0x000000141700720c */ /* 0x008fe20003f25270 */
[----:B----4-:R-:W-:-:S12]  /*0af0*/  VIADD R20, R26, 0x1 ;  /* 0x000000011a147836 */ /* 0x010fd80000000000 */
[----:B------:R-:W-:Y:S01]  /*0b00*/  @!P1 IMAD.MOV R20, RZ, RZ, R26 ;  /* 0x000000ffff149224 */ /* 0x000fe200078e021a */
[----:B-----5:R-:W-:-:S04]  /*0b10*/  VIMNMX R25, PT, PT, R24, R25, PT ;  /* 0x0000001918197248 */ /* 0x020fc80003fe0100 */
[----:B------:R-:W-:-:S05]  /*0b20*/  VIADDMNMX R25, R25, 0x1, R20, PT ;  /* 0x0000000119197846 */ /* 0x000fca0003800114 */
[----:B------:R0:W-:Y:S02]  /*0b30*/  STG.E desc[UR6][R10.64+-0x4], R25 ;  /* 0xfffffc190a007986 */ /* 0x0001e4000c101906 */
.L_x_11:
[----:B-1----:R-:W-:Y:S05]  /*0b40*/  BSYNC.RECONVERGENT B0 ;  /* 0x0000000000007941 */ /* 0x002fea0003800200 */
.L_x_10:
[----:B------:R-:W-:Y:S01]  /*0b50*/  BAR.SYNC.DEFER_BLOCKING 0x0 ;  /* 0x0000000000007b1d */ /* 0x000fe20000010000 */
[----:B------:R-:W-:-:S04]  /*0b60*/  @!P0 IMAD.IADD R9, R15, 0x1, R22 ;  /* 0x000000010f098824 */ /* 0x000fc800078e0216 */
[----:B--2---:R-:W-:-:S04]  /*0b70*/  @!P0 IMAD.WIDE R8, R9, 0x4, R4 ;  /* 0x0000000409088825 */ /* 0x004fc800078e0204 */
[----:B0-----:R-:W-:Y:S01]  /*0b80*/  @!P0 IMAD.IADD R11, R13, 0x1, R22 ;  /* 0x000000010d0b8824 */ /* 0x001fe200078e0216 */
[----:B------:R0:W2:Y:S04]  /*0b90*/  @!P0 LDG.E.U8 R7, desc[UR6][R6.64] ;  /* 0x0000000606078981 */ /* 0x0000a8000c1e1100 */
[----:B------:R-:W2:Y:S01]  /*0ba0*/  @!P0 LDG.E.U8 R10, desc[UR6][R2.64+0x1] ;  /* 0x00000106020a8981 */ /* 0x000ea2000c1e1100 */
[----:B------:R-:W-:-:S03]  /*0bb0*/  @!P0 IMAD.WIDE R4, R11, 0x4, R4 ;  /* 0x000000040b048825 */ /* 0x000fc600078e0204 */
[----:B------:R-:W3:Y:S04]  /*0bc0*/  @!P0 LDG.E R22, desc[UR6][R8.64+-0x4] ;  /* 0xfffffc0608168981 */ /* 0x000ee8000c1e1900 */
[----:B------:R1:W4:Y:S04]  /*0bd0*/  @!P0 LDG.E R21, desc[UR6][R8.64] ;  /* 0x0000000608158981 */ /* 0x000328000c1e1900 */
[----:B------:R-:W4:Y:S01]  /*0be0*/  @!P0 LDG.E R20, desc[UR6][R4.64+-0x4] ;  /* 0xfffffc0604148981 */ /* 0x000f22000c1e1900 */
[----:B------:R-:W-:Y:S01]  /*0bf0*/  VIADD R11, R17, 0x2 ;  /* 0x00000002110b7836 */ /* 0x000fe20000000000 */
[----:B------:R-:W-:Y:S03]  /*0c00*/  BSSY.RECONVERGENT B0, `(.L_x_12) ;  /* 0x0000025000007945 */ /* 0x000fe60003800200 */
[----:B0-----:R-:W-:-:S02]  /*0c10*/  IMAD.IADD R6, R11, 0x1, -R12 ;  /* 0x000000010b067824 */ /* 0x001fc400078e0a0c */
[----:B-1----:R-:W-:Y:S01]  /*0c20*/  VIADD R9, R17, 0x3 ;  /* 0x0000000311097836 */ /* 0x002fe20000000000 */
[----:B--2---:R-:W-:Y:S01]  /*0c30*/  ISETP.NE.OR P1, PT, R10, R7, P0 ;  /* 0x000000070a00720c */ /* 0x004fe20000725670 */
[----:B---3--:R-:W-:Y:S01]  /*0c40*/  @!P0 VIADD R10, R22, 0x1 ;  /* 0x00000001160a8836 */ /* 0x008fe20000000000 */
[----:B----4-:R-:W-:-:S11]  /*0c50*/  @!P0 VIMNMX R20, PT, PT, R20, R21, PT ;  /* 0x0000001514148248 */ /* 0x010fd60003fe0100 */
[----:B------:R-:W-:Y:S01]  /*0c60*/  @!P1 IMAD.MOV R10, RZ, RZ, R22 ;  /* 0x000000ffff0a9224 */ /* 0x000fe200078e0216 */
[----:B------:R-:W-:-:S04]  /*0c70*/  ISETP.GT.AND P1, PT, R6, UR4, PT ;  /* 0x0000000406007c0c */ /* 0x000fc8000bf24270 */
[----:B------:R-:W-:Y:S02]  /*0c80*/  ISETP.LT.OR P1, PT, R6, 0x1, P1 ;  /* 0x000000010600780c */ /* 0x000fe40000f21670 */
[----:B------:R-:W-:-:S05]  /*0c90*/  @!P0 VIADDMNMX R7, R20, 0x1, R10, PT ;  /* 0x0000000114078846 */ /* 0x000fca000380010a */
[----:B------:R0:W-:Y:S01]  /*0ca0*/  @!P0 STG.E desc[UR6][R4.64], R7 ;  /* 0x0000000704008986 */ /* 0x0001e2000c101906 */
[----:B------:R-:W-:Y:S06]  /*0cb0*/  BAR.SYNC.DEFER_BLOCKING 0x0 ;  /* 0x0000000000007b1d */ /* 0x000fec0000010000 */
[----:B------:R-:W-:Y:S05]  /*0cc0*/  @P1 BRA `(.L_x_13) ;  /* 0x0000000000601947 */ /* 0x000fea0003800000 */
[----:B------:R-:W-:Y:S01]  /*0cd0*/  IADD3 R20, P0, PT, R6, UR8, RZ ;  /* 0x0000000806147c10 */ /* 0x000fe2000ff1e0ff */
[----:B------:R-:W2:Y:S01]  /*0ce0*/  LDG.E.U8 R8, desc[UR6][R2.64+0x1] ;  /* 0x0000010602087981 */ /* 0x000ea2000c1e1100 */
[----:B0-----:R-:W-:Y:S02]  /*0cf0*/  IADD3 R4, P1, PT, R11, -R0, RZ ;  /* 0x800000000b047210 */ /* 0x001fe40007f3e0ff */
[----:B------:R-:W-:Y:S02]  /*0d00*/  IADD3.X R21, PT, PT, RZ, UR9, RZ, P0, !PT ;  /* 0x00000009ff157c10 */ /* 0x000fe400087fe4ff */
[----:B------:R-:W-:Y:S02]  /*0d10*/  SHF.R.S32.HI R19, RZ, 0x1f, R15 ;  /* 0x0000001fff137819 */ /* 0x000fe4000001140f */
[-C--:B------:R-:W-:Y:S02]  /*0d20*/  IADD3 R5, P2, PT, R15, R4.reuse, RZ ;  /* 0x000000040f057210 */ /* 0x080fe40007f5e0ff */
[----:B------:R-:W-:Y:S01]  /*0d30*/  LEA.HI.X.SX32 R22, R11, 0xffffffff, 0x1, P1 ;  /* 0xffffffff0b167811 */ /* 0x000fe200008f0eff */
[----:B------:R-:W2:Y:S01]  /*0d40*/  LDG.E.U8 R21, desc[UR6][R20.64] ;  /* 0x0000000614157981 */ /* 0x000ea2000c1e1100 */
[----:B------:R-:W-:-:S02]  /*0d50*/  IADD3 R7, P0, PT, R13, R4, RZ ;  /* 0x000000040d077210 */ /* 0x000fc40007f1e0ff */
[----:B------:R-:W-:Y:S01]  /*0d60*/  LEA R4, P1, R5, UR10, 0x2 ;  /* 0x0000000a05047c11 */ /* 0x000fe2000f8210ff */
[--C-:B------:R-:W-:Y:S02]  /*0d70*/  IMAD.X R10, R19, 0x1, R22.reuse, P2 ;  /* 0x00000001130a7824 */ /* 0x100fe400010e0616 */
[----:B------:R-:W-:Y:S01]  /*0d80*/  IMAD.X R22, R18, 0x1, R22, P0 ;  /* 0x0000000112167824 */ /* 0x000fe200000e0616 */
[----:B------:R-:W-:Y:S02]  /*0d90*/  LEA R6, P0, R7, UR10, 0x2 ;  /* 0x0000000a07067c11 */ /* 0x000fe4000f8010ff */
[----:B------:R-:W-:Y:S02]  /*0da0*/  LEA.HI.X R5, R5, UR11, R10, 0x2, P1 ;  /* 0x0000000b05057c11 */ /* 0x000fe400088f140a */
[----:B------:R-:W-:-:S03]  /*0db0*/  LEA.HI.X R7, R7, UR11, R22, 0x2, P0 ;  /* 0x0000000b07077c11 */ /* 0x000fc600080f1416 */
[----:B------:R-:W3:Y:S04]  /*0dc0*/  LDG.E R22, desc[UR6][R4.64+-0x8] ;  /* 0xfffff80604167981 */ /* 0x000ee8000c1e1900 */
[----:B------:R-:W4:Y:S04]  /*0dd0*/  LDG.E R23, desc[UR6][R4.64+-0x4] ;  /* 0xfffffc0604177981 */ /* 0x000f28000c1e1900 */
[----:B------:R-:W4:Y:S01]  /*0de0*/  LDG.E R10, desc[UR6][R6.64+-0x8] ;  /* 0xfffff806060a7981 */ /* 0x000f22000c1e1900 */
[----:B--2---:R-:W-:Y:S01]  /*0df0*/  ISETP.NE.AND P0, PT, R8, R21, PT ;  /* 0x000000150800720c */ /* 0x004fe20003f05270 */
[----:B---3--:R-:W-:-:S12]  /*0e00*/  VIADD R8, R22, 0x1 ;  /* 0x0000000116087836 */ /* 0x008fd80000000000 */
[----:B------:R-:W-:Y:S01]  /*0e10*/  @!P0 IMAD.MOV R8, RZ, RZ, R22 ;  /* 0x000000ffff088224 */ /* 0x000fe200078e0216 */
[----:B----4-:R-:W-:-:S04]  /*0e20*/  VIMNMX R23, PT, PT, R10, R23, PT ;  /* 0x000000170a177248 */ /* 0x010fc80003fe0100 */
[----:B------:R-:W-:-:S05]  /*0e30*/  VIADDMNMX R23, R23, 0x1, R8, PT ;  /* 0x0000000117177846 */ /* 0x000fca0003800108 */
[----:B------:R1:W-:Y:S02]  /*0e40*/  STG.E desc[UR6][R6.64+-0x4], R23 ;  /* 0xfffffc1706007986 */ /* 0x0003e4000c101906 */
.L_x_13:
[----:B------:R-:W-:Y:S05]  /*0e50*/  BSYNC.RECONVERGENT B0 ;  /* 0x0000000000007941 */ /* 0x000fea0003800200 */
.L_x_12:
[----:B------:R-:W-:Y:S01]  /*0e60*/  IMAD.IADD R20, R9, 0x1, -R12 ;  /* 0x0000000109147824 */ /* 0x000fe200078e0a0c */
[----:B------:R-:W-:Y:S04]  /*0e70*/  BAR.SYNC.DEFER_BLOCKING 0x0 ;  /* 0x0000000000007b1d */ /* 0x000fe80000010000 */
[C---:B------:R-:W-:Y:S02]  /*0e80*/  ISETP.GT.AND P0, PT, R20.reuse, UR4, PT ;  /* 0x0000000414007c0c */ /* 0x040fe4000bf04270 */
[----:B------:R-:W-:Y:S02]  /*0e90*/  BSSY.RECONVERGENT B0, `(.L_x_14) ;  /* 0x000001b000007945 */ /* 0x000fe40003800200 */
[----:B------:R-:W-:-:S13]  /*0ea0*/  ISETP.LT.OR P0, PT, R20, 0x1, P0 ;  /* 0x000000011400780c */ /* 0x000fda0000701670 */
[----:B------:R-:W-:Y:S05]  /*0eb0*/  @P0 BRA `(.L_x_15) ;  /* 0x0000000000600947 */ /* 0x000fea0003800000 */
[----:B------:R-:W-:Y:S01]  /*0ec0*/  IADD3 R20, P0, PT, R20, UR8, RZ ;  /* 0x0000000814147c10 */ /* 0x000fe2000ff1e0ff */
[----:B------:R-:W2:Y:S01]  /*0ed0*/  LDG.E.U8 R8, desc[UR6][R2.64+0x1] ;  /* 0x0000010602087981 */ /* 0x000ea2000c1e1100 */
[C---:B0-----:R-:W-:Y:S02]  /*0ee0*/  IADD3 R4, P1, PT, R9.reuse, -R0, RZ ;  /* 0x8000000009047210 */ /* 0x041fe40007f3e0ff */
[----:B------:R-:W-:Y:S01]  /*0ef0*/  SHF.R.S32.HI R19, RZ, 0x1f, R15 ;  /* 0x0000001fff137819 */ /* 0x000fe2000001140f */
[----:B------:R-:W-:Y:S01]  /*0f00*/  IMAD.X R21, RZ, RZ, UR9, P0 ;  /* 0x00000009ff157e24 */ /* 0x000fe200080e06ff */
[----:B------:R-:W-:Y:S02]  /*0f10*/  LEA.HI.X.SX32 R9, R9, 0xffffffff, 0x1, P1 ;  /* 0xffffffff09097811 */ /* 0x000fe400008f0eff */
[-C--:B------:R-:W-:Y:S02]  /*0f20*/  IADD3 R5, P1, PT, R15, R4.reuse, RZ ;  /* 0x000000040f057210 */ /* 0x080fe40007f3e0ff */
[----:B-1----:R-:W-:Y:S01]  /*0f30*/  IADD3 R7, P0, PT, R13, R4, RZ ;  /* 0x000000040d077210 */ /* 0x002fe20007f1e0ff */
[----:B------:R-:W2:Y:S02]  /*0f40*/  LDG.E.U8 R21, desc[UR6][R20.64] ;  /* 0x0000000614157981 */ /* 0x000ea4000c1e1100 */
[--C-:B------:R-:W-:Y:S01]  /*0f50*/  IMAD.X R10, R19, 0x1, R9.reuse, P1 ;  /* 0x00000001130a7824 */ /* 0x100fe200008e0609 */
[----:B------:R-:W-:Y:S01]  /*0f60*/  LEA R4, P1, R5, UR10, 0x2 ;  /* 0x0000000a05047c11 */ /* 0x000fe2000f8210ff */
[----:B------:R-:W-:Y:S01]  /*0f70*/  IMAD.X R22, R18, 0x1, R9, P0 ;  /* 0x0000000112167824 */ /* 0x000fe200000e0609 */
[----:B------:R-:W-:-:S02]  /*0f80*/  LEA R6, P0, R7, UR10, 0x2 ;  /* 0x0000000a07067c11 */ /* 0x000fc4000f8010ff */
        /* <DEDUP_REMOVED lines=11> */
.L_x_15:
[----:B------:R-:W-:Y:S05]  /*1040*/  BSYNC.RECONVERGENT B0 ;  /* 0x0000000000007941 */ /* 0x000fea0003800200 */
.L_x_14:
[----:B------:R-:W-:Y:S01]  /*1050*/  BAR.SYNC.DEFER_BLOCKING 0x0 ;  /* 0x0000000000007b1d */ /* 0x000fe20000010000 */
[----:B------:R-:W-:Y:S01]  /*1060*/  ISETP.NE.AND P0, PT, R11, R16, PT ;  /* 0x000000100b00720c */ /* 0x000fe20003f05270 */
[----:B------:R-:W-:-:S12]  /*1070*/  VIADD R17, R17, 0x4 ;  /* 0x0000000411117836 */ /* 0x000fd80000000000 */
[----:B------:R-:W-:Y:S05]  /*1080*/  @P0 BRA `(.L_x_16) ;  /* 0xfffffff800200947 */ /* 0x000fea000383ffff */
.L_x_9:
[----:B------:R-:W-:-:S13]  /*1090*/  ISETP.NE.AND P0, PT, R14, RZ, PT ;  /* 0x000000ff0e00720c */ /* 0x000fda0003f05270 */
[----:B------:R-:W-:Y:S05]  /*10a0*/  @!P0 EXIT ;  /* 0x000000000000894d */ /* 0x000fea0003800000 */
[----:B------:R-:W3:Y:S01]  /*10b0*/  LDCU.64 UR8, c[0x0][0x398] ;  /* 0x00007300ff0877ac */ /* 0x000ee20008000a00 */
[----:B--2---:R-:W-:Y:S01]  /*10c0*/  SHF.R.U32.HI R9, RZ, 0x1e, R0 ;  /* 0x0000001eff097819 */ /* 0x004fe20000011600 */
[----:B------:R-:W-:Y:S01]  /*10d0*/  IMAD.MOV R14, RZ, RZ, -R14 ;  /* 0x000000ffff0e7224 */ /* 0x000fe200078e0a0e */
[C---:B------:R-:W-:Y:S01]  /*10e0*/  IADD3 R10, P0, PT, R15.reuse, -R0, RZ ;  /* 0x800000000f0a7210 */ /* 0x040fe20007f1e0ff */
[----:B------:R-:W2:Y:S03]  /*10f0*/  LDCU UR10, c[0x0][0x384] ;  /* 0x00007080ff0a77ac */ /* 0x000ea60008000800 */
[----:B------:R-:W-:Y:S01]  /*1100*/  LEA.HI.X.SX32 R15, R15, 0xffffffff, 0x1, P0 ;  /* 0xffffffff0f0f7811 */ /* 0x000fe200000f0eff */
[----:B------:R-:W4:Y:S01]  /*1110*/  LDCU.64 UR12, c[0x0][0x390] ;  /* 0x00007200ff0c77ac */ /* 0x000f220008000a00 */
[----:B---3--:R-:W-:Y:S01]  /*1120*/  LEA R8, P1, -R0, UR8, 0x2 ;  /* 0x0000000800087c11 */ /* 0x008fe2000f8211ff */
[----:B------:R-:W-:Y:S01]  /*1130*/  UIADD3 UR4, UP0, UPT, UR8, -0x4, URZ ;  /* 0xfffffffc08047890 */ /* 0x000fe2000ff1e0ff */
[----:B------:R-:W-:-:S02]  /*1140*/  IMAD.IADD R0, R17, 0x1, -R0 ;  /* 0x0000000111007824 */ /* 0x000fc400078e0a00 */
[----:B------:R-:W-:Y:S01]  /*1150*/  IADD3.X R9, PT, PT, ~R9, UR9, RZ, P1, !PT ;  /* 0x0000000909097c10 */ /* 0x000fe20008ffe5ff */
[----:B--2---:R-:W-:-:S12]  /*1160*/  UIADD3.X UR5, UPT, UPT, UR9, -0x1, URZ, UP0, !UPT ;  /* 0xffffffff09057890 */ /* 0x004fd800087fe4ff */
.L_x_19:
[----:B------:R-:W-:Y:S01]  /*1170*/  VIADD R18, R0, 0xffffffff ;  /* 0xffffffff00127836 */ /* 0x000fe20000000000 */
[----:B------:R-:W-:Y:S04]  /*1180*/  BSSY.RECONVERGENT B0, `(.L_x_17) ;  /* 0x000001a000007945 */ /* 0x000fe80003800200 */
[----:B------:R-:W-:-:S04]  /*1190*/  ISETP.GT.AND P0, PT, R18, UR10, PT ;  /* 0x0000000a12007c0c */ /* 0x000fc8000bf04270 */
[----:B------:R-:W-:-:S13]  /*11a0*/  ISETP.LT.OR P0, PT, R18, 0x1, P0 ;  /* 0x000000011200780c */ /* 0x000fda0000701670 */
[----:B--2---:R-:W-:Y:S05]  /*11b0*/  @P0 BRA `(.L_x_18) ;  /* 0x0000000000580947 */ /* 0x004fea0003800000 */
[----:B----4-:R-:W-:Y:S01]  /*11c0*/  IADD3 R18, P1, PT, R18, UR12, RZ ;  /* 0x0000000c12127c10 */ /* 0x010fe2000ff3e0ff */
[----:B------:R-:W2:Y:S01]  /*11d0*/  LDG.E.U8 R11, desc[UR6][R2.64+0x1] ;  /* 0x00000106020b7981 */ /* 0x000ea2000c1e1100 */
[----:B0-----:R-:W-:Y:S02]  /*11e0*/  SHF.R.S32.HI R4, RZ, 0x1f, R17 ;  /* 0x0000001fff047819 */ /* 0x001fe40000011411 */
[----:B-1----:R-:W-:Y:S01]  /*11f0*/  IADD3 R7, P0, PT, R17, R10, RZ ;  /* 0x0000000a11077210 */ /* 0x002fe20007f1e0ff */
[----:B------:R-:W-:Y:S01]  /*1200*/  IMAD.X R19, RZ, RZ, UR13, P1 ;  /* 0x0000000dff137e24 */ /* 0x000fe200088e06ff */
[----:B------:R-:W-:-:S03]  /*1210*/  IADD3 R5, P1, PT, R13, R17, RZ ;  /* 0x000000110d057210 */ /* 0x000fc60007f3e0ff */
[----:B------:R-:W-:Y:S01]  /*1220*/  IMAD.X R16, R4, 0x1, R15, P0 ;  /* 0x0000000104107824 */ /* 0x000fe200000e060f */
[----:B------:R-:W2:Y:S01]  /*1230*/  LDG.E.U8 R18, desc[UR6][R18.64] ;  /* 0x0000000612127981 */ /* 0x000ea2000c1e1100 */
[----:B------:R-:W-:Y:S02]  /*1240*/  LEA R6, P0, R7, UR4, 0x2 ;  /* 0x0000000407067c11 */ /* 0x000fe4000f8010ff */
[----:B------:R-:W-:Y:S02]  /*1250*/  LEA.HI.X.SX32 R12, R13, R4, 0x1, P1 ;  /* 0x000000040d0c7211 */ /* 0x000fe400008f0eff */
[----:B------:R-:W-:Y:S02]  /*1260*/  LEA R4, P1, R5, R8, 0x2 ;  /* 0x0000000805047211 */ /* 0x000fe400078210ff */
[----:B------:R-:W-:Y:S02]  /*1270*/  LEA.HI.X R7, R7, UR5, R16, 0x2, P0 ;  /* 0x0000000507077c11 */ /* 0x000fe400080f1410 */
[----:B------:R-:W-:-:S03]  /*1280*/  LEA.HI.X R5, R5, R9, R12, 0x2, P1 ;  /* 0x0000000905057211 */ /* 0x000fc600008f140c */
        /* <DEDUP_REMOVED lines=9> */
.L_x_18:
[----:B----4-:R-:W-:Y:S05]  /*1320*/  BSYNC.RECONVERGENT B0 ;  /* 0x0000000000007941 */ /* 0x010fea0003800200 */
.L_x_17:
[----:B------:R-:W-:Y:S01]  /*1330*/  VIADD R14, R14, 0x1 ;  /* 0x000000010e0e7836 */ /* 0x000fe20000000000 */
[----:B------:R-:W-:Y:S01]  /*1340*/  BAR.SYNC.DEFER_BLOCKING 0x0 ;  /* 0x0000000000007b1d */ /* 0x000fe20000010000 */
[----:B------:R-:W-:Y:S02]  /*1350*/  VIADD R0, R0, 0x1 ;  /* 0x0000000100007836 */ /* 0x000fe40000000000 */
[----:B------:R-:W-:Y:S01]  /*1360*/  VIADD R17, R17, 0x1 ;  /* 0x0000000111117836 */ /* 0x000fe20000000000 */
[----:B------:R-:W-:-:S13]  /*1370*/  ISETP.NE.AND P0, PT, R14, RZ, PT ;  /* 0x000000ff0e00720c */ /* 0x000fda0003f05270 */
[----:B------:R-:W-:Y:S05]  /*1380*/  @P0 BRA `(.L_x_19) ;  /* 0xfffffffc00780947 */ /* 0x000fea000383ffff */
[----:B------:R-:W-:Y:S05]  /*1390*/  EXIT ;  /* 0x000000000000794d */ /* 0x000fea0003800000 */
.L_x_20:
[----:B------:R-:W-:-:S00]  /*13a0*/  BRA `(.L_x_20) ;  /* 0xfffffffc00fc7947 */ /* 0x000fc0000383ffff */
[----:B------:R-:W-:-:S00]  /*13b0*/  NOP ;  /* 0x0000000000007918 */ /* 0x000fc00000000000 */
        /* <DEDUP_REMOVED lines=12> */
.L_x_21:


//--------------------- .nv.shared.reserved.0     --------------------------
	.section	.nv.shared.reserved.0,"aw",@nobits
	.weak		__nv_reservedSMEM_offset_0_alias
	.size		__nv_reservedSMEM_offset_0_alias, 0, 64
	.other		__nv_reservedSMEM_offset_0_alias,@"STO_CUDA_RESERVED_SHARED STV_DEFAULT"
__nv_reservedSMEM_offset_0_alias:
	.zero		0
	.zero		64


//--------------------- .nv.constant0._Z15DistanciaEdicaoiiPcS_Pi --------------------------
	.section	.nv.constant0._Z15DistanciaEdicaoiiPcS_Pi,"a",@progbits
	.sectionflags	@""
	.align	4
.nv.constant0._Z15DistanciaEdicaoiiPcS_Pi:
	.zero		928


//--------------------- SYMBOLS --------------------------

	.type		.nv.reservedSmem.offset0,@object
	.size		.nv.reservedSmem.offset0,0x4
